//
// Generated by NVIDIA NVVM Compiler
//
// Compiler Build ID: CL-36424714
// Cuda compilation tools, release 13.0, V13.0.88
// Based on NVVM 20.0.0
//

.version 9.0
.target sm_100
.address_size 64

	// .globl	_Z10matMulCudaPfPKfS1_i

.visible .entry _Z10matMulCudaPfPKfS1_i(
	.param .u64 .ptr .align 1 _Z10matMulCudaPfPKfS1_i_param_0,
	.param .u64 .ptr .align 1 _Z10matMulCudaPfPKfS1_i_param_1,
	.param .u64 .ptr .align 1 _Z10matMulCudaPfPKfS1_i_param_2,
	.param .u32 _Z10matMulCudaPfPKfS1_i_param_3
)
{
	.reg .pred 	%p<10>;
	.reg .b32 	%r<65>;
	.reg .b32 	%f<56>;
	.reg .b64 	%rd<65>;

	ld.param.u64 	%rd11, [_Z10matMulCudaPfPKfS1_i_param_0];
	ld.param.u64 	%rd12, [_Z10matMulCudaPfPKfS1_i_param_1];
	ld.param.u64 	%rd13, [_Z10matMulCudaPfPKfS1_i_param_2];
	ld.param.u32 	%r36, [_Z10matMulCudaPfPKfS1_i_param_3];
	cvta.to.global.u64 	%rd1, %rd13;
	cvta.to.global.u64 	%rd2, %rd12;
	cvta.to.global.u64 	%rd14, %rd11;
	mov.u32 	%r37, %ctaid.x;
	mov.u32 	%r1, %ctaid.y;
	mul.lo.s32 	%r2, %r36, %r37;
	add.s32 	%r38, %r2, %r1;
	mul.wide.s32 	%rd15, %r38, 4;
	add.s64 	%rd3, %rd14, %rd15;
	mov.b32 	%r39, 0;
	st.global.u32 	[%rd3], %r39;
	setp.lt.s32 	%p1, %r36, 1;
	@%p1 bra 	$L__BB0_12;
	and.b32  	%r3, %r36, 7;
	setp.lt.u32 	%p2, %r36, 8;
	mov.b32 	%r63, 0;
	mov.f32 	%f53, 0f00000000;
	@%p2 bra 	$L__BB0_4;
	and.b32  	%r63, %r36, 2147483640;
	neg.s32 	%r61, %r63;
	add.s32 	%r60, %r1, %r36;
	shl.b32 	%r7, %r36, 3;
	shl.b32 	%r41, %r36, 1;
	add.s32 	%r59, %r1, %r41;
	mad.lo.s32 	%r58, %r36, 3, %r1;
	shl.b32 	%r42, %r36, 2;
	add.s32 	%r57, %r1, %r42;
	mad.lo.s32 	%r56, %r36, 5, %r1;
	mad.lo.s32 	%r55, %r36, 6, %r1;
	mad.lo.s32 	%r54, %r36, 7, %r1;
	mul.wide.u32 	%rd16, %r1, 4;
	add.s64 	%rd64, %rd1, %rd16;
	mul.wide.u32 	%rd5, %r7, 4;
	mul.wide.u32 	%rd17, %r2, 4;
	add.s64 	%rd18, %rd17, %rd2;
	add.s64 	%rd63, %rd18, 16;
	mov.f32 	%f53, 0f00000000;
$L__BB0_3:
	.pragma "nounroll";
	ld.global.f32 	%f10, [%rd63+-16];
	ld.global.f32 	%f11, [%rd64];
	fma.rn.f32 	%f12, %f10, %f11, %f53;
	st.global.f32 	[%rd3], %f12;
	ld.global.f32 	%f13, [%rd63+-12];
	mul.wide.u32 	%rd19, %r60, 4;
	add.s64 	%rd20, %rd1, %rd19;
	ld.global.f32 	%f14, [%rd20];
	fma.rn.f32 	%f15, %f13, %f14, %f12;
	st.global.f32 	[%rd3], %f15;
	ld.global.f32 	%f16, [%rd63+-8];
	mul.wide.u32 	%rd21, %r59, 4;
	add.s64 	%rd22, %rd1, %rd21;
	ld.global.f32 	%f17, [%rd22];
	fma.rn.f32 	%f18, %f16, %f17, %f15;
	st.global.f32 	[%rd3], %f18;
	ld.global.f32 	%f19, [%rd63+-4];
	mul.wide.u32 	%rd23, %r58, 4;
	add.s64 	%rd24, %rd1, %rd23;
	ld.global.f32 	%f20, [%rd24];
	fma.rn.f32 	%f21, %f19, %f20, %f18;
	st.global.f32 	[%rd3], %f21;
	ld.global.f32 	%f22, [%rd63];
	mul.wide.u32 	%rd25, %r57, 4;
	add.s64 	%rd26, %rd1, %rd25;
	ld.global.f32 	%f23, [%rd26];
	fma.rn.f32 	%f24, %f22, %f23, %f21;
	st.global.f32 	[%rd3], %f24;
	ld.global.f32 	%f25, [%rd63+4];
	mul.wide.u32 	%rd27, %r56, 4;
	add.s64 	%rd28, %rd1, %rd27;
	ld.global.f32 	%f26, [%rd28];
	fma.rn.f32 	%f27, %f25, %f26, %f24;
	st.global.f32 	[%rd3], %f27;
	ld.global.f32 	%f28, [%rd63+8];
	mul.wide.u32 	%rd29, %r55, 4;
	add.s64 	%rd30, %rd1, %rd29;
	ld.global.f32 	%f29, [%rd30];
	fma.rn.f32 	%f30, %f28, %f29, %f27;
	st.global.f32 	[%rd3], %f30;
	ld.global.f32 	%f31, [%rd63+12];
	mul.wide.u32 	%rd31, %r54, 4;
	add.s64 	%rd32, %rd1, %rd31;
	ld.global.f32 	%f32, [%rd32];
	fma.rn.f32 	%f53, %f31, %f32, %f30;
	st.global.f32 	[%rd3], %f53;
	add.s32 	%r61, %r61, 8;
	add.s32 	%r60, %r60, %r7;
	add.s32 	%r59, %r59, %r7;
	add.s32 	%r58, %r58, %r7;
	add.s32 	%r57, %r57, %r7;
	add.s32 	%r56, %r56, %r7;
	add.s32 	%r55, %r55, %r7;
	add.s32 	%r54, %r54, %r7;
	add.s64 	%rd64, %rd64, %rd5;
	add.s64 	%rd63, %rd63, 32;
	setp.ne.s32 	%p3, %r61, 0;
	@%p3 bra 	$L__BB0_3;
$L__BB0_4:
	setp.eq.s32 	%p4, %r3, 0;
	@%p4 bra 	$L__BB0_12;
	and.b32  	%r31, %r36, 3;
	setp.lt.u32 	%p5, %r3, 4;
	@%p5 bra 	$L__BB0_7;
	add.s32 	%r43, %r63, %r2;
	mul.wide.u32 	%rd33, %r43, 4;
	add.s64 	%rd34, %rd2, %rd33;
	ld.global.f32 	%f33, [%rd34];
	mad.lo.s32 	%r44, %r63, %r36, %r1;
	mul.wide.u32 	%rd35, %r44, 4;
	add.s64 	%rd36, %rd1, %rd35;
	ld.global.f32 	%f34, [%rd36];
	fma.rn.f32 	%f35, %f33, %f34, %f53;
	st.global.f32 	[%rd3], %f35;
	cvt.u64.u32 	%rd37, %r2;
	cvt.u64.u32 	%rd38, %r63;
	add.s64 	%rd39, %rd38, %rd37;
	shl.b64 	%rd40, %rd39, 2;
	add.s64 	%rd41, %rd2, %rd40;
	ld.global.f32 	%f36, [%rd41+4];
	add.s32 	%r45, %r44, %r36;
	mul.wide.u32 	%rd42, %r45, 4;
	add.s64 	%rd43, %rd1, %rd42;
	ld.global.f32 	%f37, [%rd43];
	fma.rn.f32 	%f38, %f36, %f37, %f35;
	st.global.f32 	[%rd3], %f38;
	ld.global.f32 	%f39, [%rd41+8];
	add.s32 	%r46, %r45, %r36;
	mul.wide.u32 	%rd44, %r46, 4;
	add.s64 	%rd45, %rd1, %rd44;
	ld.global.f32 	%f40, [%rd45];
	fma.rn.f32 	%f41, %f39, %f40, %f38;
	st.global.f32 	[%rd3], %f41;
	ld.global.f32 	%f42, [%rd41+12];
	add.s32 	%r47, %r46, %r36;
	mul.wide.u32 	%rd46, %r47, 4;
	add.s64 	%rd47, %rd1, %rd46;
	ld.global.f32 	%f43, [%rd47];
	fma.rn.f32 	%f53, %f42, %f43, %f41;
	st.global.f32 	[%rd3], %f53;
	add.s32 	%r63, %r63, 4;
$L__BB0_7:
	setp.eq.s32 	%p6, %r31, 0;
	@%p6 bra 	$L__BB0_12;
	setp.eq.s32 	%p7, %r31, 1;
	@%p7 bra 	$L__BB0_10;
	add.s32 	%r48, %r63, %r2;
	mul.wide.u32 	%rd48, %r48, 4;
	add.s64 	%rd49, %rd2, %rd48;
	ld.global.f32 	%f44, [%rd49];
	mad.lo.s32 	%r49, %r63, %r36, %r1;
	mul.wide.u32 	%rd50, %r49, 4;
	add.s64 	%rd51, %rd1, %rd50;
	ld.global.f32 	%f45, [%rd51];
	fma.rn.f32 	%f46, %f44, %f45, %f53;
	st.global.f32 	[%rd3], %f46;
	cvt.u64.u32 	%rd52, %r2;
	cvt.u64.u32 	%rd53, %r63;
	add.s64 	%rd54, %rd53, %rd52;
	shl.b64 	%rd55, %rd54, 2;
	add.s64 	%rd56, %rd2, %rd55;
	ld.global.f32 	%f47, [%rd56+4];
	add.s32 	%r50, %r49, %r36;
	mul.wide.u32 	%rd57, %r50, 4;
	add.s64 	%rd58, %rd1, %rd57;
	ld.global.f32 	%f48, [%rd58];
	fma.rn.f32 	%f53, %f47, %f48, %f46;
	st.global.f32 	[%rd3], %f53;
	add.s32 	%r63, %r63, 2;
$L__BB0_10:
	and.b32  	%r51, %r36, 1;
	setp.eq.b32 	%p8, %r51, 1;
	not.pred 	%p9, %p8;
	@%p9 bra 	$L__BB0_12;
	add.s32 	%r52, %r63, %r2;
	mul.wide.u32 	%rd59, %r52, 4;
	add.s64 	%rd60, %rd2, %rd59;
	ld.global.f32 	%f49, [%rd60];
	mad.lo.s32 	%r53, %r63, %r36, %r1;
	mul.wide.u32 	%rd61, %r53, 4;
	add.s64 	%rd62, %rd1, %rd61;
	ld.global.f32 	%f50, [%rd62];
	fma.rn.f32 	%f51, %f49, %f50, %f53;
	st.global.f32 	[%rd3], %f51;
$L__BB0_12:
	ret;

}


// ===== COMPILED SASS (sm_100) =====

	.target	sm_100

	.elftype	@"ET_EXEC"


//--------------------- .note.nv.tkinfo           --------------------------
	.section	.note.nv.tkinfo,"",@"SHT_NOTE"
	.sectionflags	@"SHF_NOTE_NV_TKINFO"
	.tkinfo
        /*0018*/ 	.word	0x00000002
        /*0030*/ 	.string	""
        /*0030*/ 	.string	"ptxas"
        /*0030*/ 	.string	"Cuda compilation tools, release 13.0, V13.0.88"
        /*0030*/ 	.string	"Build cuda_13.0.r13.0/compiler.36424714_0"
        /*0030*/ 	.string	"-arch sm_100 -m 64 "



//--------------------- .note.nv.cuinfo           --------------------------
	.section	.note.nv.cuinfo,"",@"SHT_NOTE"
	.sectionflags	@"SHF_NOTE_NV_CUINFO"
        /*0018*/ 	.short	0x0002
        /*001a*/ 	.short	0x0064
        /*001c*/ 	.short	0x0082
	.zero		2


//--------------------- .nv.info                  --------------------------
	.section	.nv.info,"",@"SHT_CUDA_INFO"
	.align	4


	//----- nvinfo : EIATTR_REGCOUNT
	.align		4
        /*0000*/ 	.byte	0x04, 0x2f
        /*0002*/ 	.short	(.L_1 - .L_0)
	.align		4
.L_0:
        /*0004*/ 	.word	index@(_Z10matMulCudaPfPKfS1_i)
        /*0008*/ 	.word	0x00000020


	//----- nvinfo : EIATTR_FRAME_SIZE
	.align		4
.L_1:
        /*000c*/ 	.byte	0x04, 0x11
        /*000e*/ 	.short	(.L_3 - .L_2)
	.align		4
.L_2:
        /*0010*/ 	.word	index@(_Z10matMulCudaPfPKfS1_i)
        /*0014*/ 	.word	0x00000000


	//----- nvinfo : EIATTR_MIN_STACK_SIZE
	.align		4
.L_3:
        /*0018*/ 	.byte	0x04, 0x12
        /*001a*/ 	.short	(.L_5 - .L_4)
	.align		4
.L_4:
        /*001c*/ 	.word	index@(_Z10matMulCudaPfPKfS1_i)
        /*0020*/ 	.word	0x00000000
.L_5:


//--------------------- .nv.compat                --------------------------
	.section	.nv.compat,"",@"SHT_CUDA_COMPAT_INFO"
	.align	4
        /*0000*/ 	.byte	0x02, 0x09, 0x00, 0x00, 0x02, 0x02, 0x01, 0x00, 0x02, 0x05, 0x05, 0x00, 0x03, 0x07, 0x01, 0x01
        /*0010*/ 	.byte	0x02, 0x03, 0x00, 0x00, 0x02, 0x06, 0x01, 0x00, 0x04, 0x0b, 0x08, 0x00, 0x09, 0x00, 0x00, 0x00
        /*0020*/ 	.byte	0x00, 0x00, 0x00, 0x00


//--------------------- .nv.info._Z10matMulCudaPfPKfS1_i --------------------------
	.section	.nv.info._Z10matMulCudaPfPKfS1_i,"",@"SHT_CUDA_INFO"
	.sectionflags	@""
	.align	4


	//----- nvinfo : EIATTR_CUDA_API_VERSION
	.align		4
        /*0000*/ 	.byte	0x04, 0x37
        /*0002*/ 	.short	(.L_7 - .L_6)
.L_6:
        /*0004*/ 	.word	0x00000082


	//----- nvinfo : EIATTR_KPARAM_INFO
	.align		4
.L_7:
        /*0008*/ 	.byte	0x04, 0x17
        /*000a*/ 	.short	(.L_9 - .L_8)
.L_8:
        /*000c*/ 	.word	0x00000000
        /*0010*/ 	.short	0x0003
        /*0012*/ 	.short	0x0018
        /*0014*/ 	.byte	0x00, 0xf0, 0x11, 0x00


	//----- nvinfo : EIATTR_KPARAM_INFO
	.align		4
.L_9:
        /*0018*/ 	.byte	0x04, 0x17
        /*001a*/ 	.short	(.L_11 - .L_10)
.L_10:
        /*001c*/ 	.word	0x00000000
        /*0020*/ 	.short	0x0002
        /*0022*/ 	.short	0x0010
        /*0024*/ 	.byte	0x00, 0xf5, 0x21, 0x00


	//----- nvinfo : EIATTR_KPARAM_INFO
	.align		4
.L_11:
        /*0028*/ 	.byte	0x04, 0x17
        /*002a*/ 	.short	(.L_13 - .L_12)
.L_12:
        /*002c*/ 	.word	0x00000000
        /*0030*/ 	.short	0x0001
        /*0032*/ 	.short	0x0008
        /*0034*/ 	.byte	0x00, 0xf5, 0x21, 0x00


	//----- nvinfo : EIATTR_KPARAM_INFO
	.align		4
.L_13:
        /*0038*/ 	.byte	0x04, 0x17
        /*003a*/ 	.short	(.L_15 - .L_14)
.L_14:
        /*003c*/ 	.word	0x00000000
        /*0040*/ 	.short	0x0000
        /*0042*/ 	.short	0x0000
        /*0044*/ 	.byte	0x00, 0xf5, 0x21, 0x00


	//----- nvinfo : EIATTR_SPARSE_MMA_MASK
	.align		4
.L_15:
        /*0048*/ 	.byte	0x03, 0x50
        /*004a*/ 	.short	0x0000


	//----- nvinfo : EIATTR_MAXREG_COUNT
	.align		4
        /*004c*/ 	.byte	0x03, 0x1b
        /*004e*/ 	.short	0x00ff


	//----- nvinfo : EIATTR_MERCURY_ISA_VERSION
	.align		4
        /*0050*/ 	.byte	0x03, 0x5f
        /*0052*/ 	.short	0x0101


	//----- nvinfo : EIATTR_VRC_CTA_INIT_COUNT
	.align		4
        /*0054*/ 	.byte	0x02, 0x4a
	.zero		1
	.zero		1


	//----- nvinfo : EIATTR_EXIT_INSTR_OFFSETS
	.align		4
        /*0058*/ 	.byte	0x04, 0x1c
        /*005a*/ 	.short	(.L_17 - .L_16)


	//   ....[0]....
.L_16:
        /*005c*/ 	.word	0x000000b0


	//   ....[1]....
        /*0060*/ 	.word	0x00000590


	//   ....[2]....
        /*0064*/ 	.word	0x00000800


	//   ....[3]....
        /*0068*/ 	.word	0x000009b0


	//   ....[4]....
        /*006c*/ 	.word	0x00000a60


	//----- nvinfo : EIATTR_CBANK_PARAM_SIZE
	.align		4
.L_17:
        /*0070*/ 	.byte	0x03, 0x19
        /*0072*/ 	.short	0x001c


	//----- nvinfo : EIATTR_PARAM_CBANK
	.align		4
        /*0074*/ 	.byte	0x04, 0x0a
        /*0076*/ 	.short	(.L_19 - .L_18)
	.align		4
.L_18:
        /*0078*/ 	.word	index@(.nv.constant0._Z10matMulCudaPfPKfS1_i)
        /*007c*/ 	.short	0x0380
        /*007e*/ 	.short	0x001c


	//----- nvinfo : EIATTR_SW_WAR
	.align		4
.L_19:
        /*0080*/ 	.byte	0x04, 0x36
        /*0082*/ 	.short	(.L_21 - .L_20)
.L_20:
        /*0084*/ 	.word	0x00000008
.L_21:


//--------------------- .nv.callgraph             --------------------------
	.section	.nv.callgraph,"",@"SHT_CUDA_CALLGRAPH"
	.align	4
	.sectionentsize	8
	.align		4
        /*0000*/ 	.word	0x00000000
	.align		4
        /*0004*/ 	.word	0xffffffff
	.align		4
        /*0008*/ 	.word	0x00000000
	.align		4
        /*000c*/ 	.word	0xfffffffe
	.align		4
        /*0010*/ 	.word	0x00000000
	.align		4
        /*0014*/ 	.word	0xfffffffd
	.align		4
        /*0018*/ 	.word	0x00000000
	.align		4
        /*001c*/ 	.word	0xfffffffc


//--------------------- .text._Z10matMulCudaPfPKfS1_i --------------------------
	.section	.text._Z10matMulCudaPfPKfS1_i,"ax",@progbits
	.align	128
        .global         _Z10matMulCudaPfPKfS1_i
        .type           _Z10matMulCudaPfPKfS1_i,@function
        .size           _Z10matMulCudaPfPKfS1_i,(.L_x_5 - _Z10matMulCudaPfPKfS1_i)
        .other          _Z10matMulCudaPfPKfS1_i,@"STO_CUDA_ENTRY STV_DEFAULT"
_Z10matMulCudaPfPKfS1_i:
.text._Z10matMulCudaPfPKfS1_i:
[----:B------:R-:W-:Y:S01]  /*0000*/  LDC R1, c[0x0][0x37c] ;  /* 0x0000df00ff017b82 */ /* 0x000fe20000000800 */
[----:B------:R-:W0:Y:S07]  /*0010*/  S2R R0, SR_CTAID.Y ;  /* 0x0000000000007919 */ /* 0x000e2e0000002600 */
[----:B------:R-:W1:Y:S01]  /*0020*/  S2UR UR6, SR_CTAID.X ;  /* 0x00000000000679c3 */ /* 0x000e620000002500 */
[----:B------:R-:W2:Y:S07]  /*0030*/  LDCU.64 UR4, c[0x0][0x358] ;  /* 0x00006b00ff0477ac */ /* 0x000eae0008000a00 */
[----:B------:R-:W1:Y:S08]  /*0040*/  LDC R3, c[0x0][0x398] ;  /* 0x0000e600ff037b82 */ /* 0x000e700000000800 */
[----:B------:R-:W3:Y:S01]  /*0050*/  LDC.64 R10, c[0x0][0x380] ;  /* 0x0000e000ff0a7b82 */ /* 0x000ee20000000a00 */
[C---:B-1----:R-:W-:Y:S01]  /*0060*/  IMAD R5, R3.reuse, UR6, RZ ;  /* 0x0000000603057c24 */ /* 0x042fe2000f8e02ff */
[----:B------:R-:W-:-:S04]  /*0070*/  ISETP.GE.AND P0, PT, R3, 0x1, PT ;  /* 0x000000010300780c */ /* 0x000fc80003f06270 */
[----:B0-----:R-:W-:-:S05]  /*0080*/  IADD3 R7, PT, PT, R5, R0, RZ ;  /* 0x0000000005077210 */ /* 0x001fca0007ffe0ff */
[----:B---3--:R-:W-:-:S05]  /*0090*/  IMAD.WIDE R10, R7, 0x4, R10 ;  /* 0x00000004070a7825 */ /* 0x008fca00078e020a */
[----:B--2---:R0:W-:Y:S01]  /*00a0*/  STG.E desc[UR4][R10.64], RZ ;  /* 0x000000ff0a007986 */ /* 0x0041e2000c101904 */
[----:B------:R-:W-:Y:S05]  /*00b0*/  @!P0 EXIT ;  /* 0x000000000000894d */ /* 0x000fea0003800000 */
[C---:B------:R-:W-:Y:S01]  /*00c0*/  ISETP.GE.U32.AND P1, PT, R3.reuse, 0x8, PT ;  /* 0x000000080300780c */ /* 0x040fe20003f26070 */
[----:B------:R-:W-:Y:S01]  /*00d0*/  HFMA2 R4, -RZ, RZ, 0, 0 ;  /* 0x00000000ff047431 */ /* 0x000fe200000001ff */
[----:B------:R-:W-:Y:S02]  /*00e0*/  LOP3.LUT R2, R3, 0x7, RZ, 0xc0, !PT ;  /* 0x0000000703027812 */ /* 0x000fe400078ec0ff */
[----:B------:R-:W-:Y:S02]  /*00f0*/  MOV R19, RZ ;  /* 0x000000ff00137202 */ /* 0x000fe40000000f00 */
[----:B------:R-:W-:-:S07]  /*0100*/  ISETP.NE.AND P0, PT, R2, RZ, PT ;  /* 0x000000ff0200720c */ /* 0x000fce0003f05270 */
[----:B------:R-:W-:Y:S06]  /*0110*/  @!P1 BRA `(.L_x_0) ;  /* 0x00000004001c9947 */ /* 0x000fec0003800000 */
[----:B------:R-:W1:Y:S01]  /*0120*/  LDC.64 R6, c[0x0][0x388] ;  /* 0x0000e200ff067b82 */ /* 0x000e620000000a00 */
[C---:B------:R-:W-:Y:S01]  /*0130*/  LOP3.LUT R4, R3.reuse, 0x7ffffff8, RZ, 0xc0, !PT ;  /* 0x7ffffff803047812 */ /* 0x040fe200078ec0ff */
[C-C-:B------:R-:W-:Y:S01]  /*0140*/  IMAD R24, R3.reuse, 0x3, R0.reuse ;  /* 0x0000000303187824 */ /* 0x140fe200078e0200 */
[C---:B------:R-:W-:Y:S01]  /*0150*/  SHF.L.U32 R9, R3.reuse, 0x3, RZ ;  /* 0x0000000303097819 */ /* 0x040fe200000006ff */
[C-C-:B------:R-:W-:Y:S01]  /*0160*/  IMAD R25, R3.reuse, 0x4, R0.reuse ;  /* 0x0000000403197824 */ /* 0x140fe200078e0200 */
[C---:B------:R-:W-:Y:S01]  /*0170*/  LEA R8, R3.reuse, R0, 0x1 ;  /* 0x0000000003087211 */ /* 0x040fe200078e08ff */
[C-C-:B------:R-:W-:Y:S01]  /*0180*/  IMAD R26, R3.reuse, 0x5, R0.reuse ;  /* 0x00000005031a7824 */ /* 0x140fe200078e0200 */
[----:B------:R-:W-:Y:S01]  /*0190*/  MOV R19, RZ ;  /* 0x000000ff00137202 */ /* 0x000fe20000000f00 */
[----:B------:R-:W2:Y:S01]  /*01a0*/  LDC.64 R14, c[0x0][0x390] ;  /* 0x0000e400ff0e7b82 */ /* 0x000ea20000000a00 */
[C-C-:B------:R-:W-:Y:S02]  /*01b0*/  IMAD R27, R3.reuse, 0x6, R0.reuse ;  /* 0x00000006031b7824 */ /* 0x140fe400078e0200 */
[----:B------:R-:W-:-:S02]  /*01c0*/  IMAD R28, R3, 0x7, R0 ;  /* 0x00000007031c7824 */ /* 0x000fc400078e0200 */
[----:B-1----:R-:W-:-:S03]  /*01d0*/  IMAD.WIDE.U32 R6, R5, 0x4, R6 ;  /* 0x0000000405067825 */ /* 0x002fc600078e0006 */
[----:B------:R-:W-:Y:S02]  /*01e0*/  IADD3 R29, P1, PT, R6, 0x10, RZ ;  /* 0x00000010061d7810 */ /* 0x000fe40007f3e0ff */
[----:B------:R-:W-:Y:S01]  /*01f0*/  IADD3 R6, PT, PT, -R4, RZ, RZ ;  /* 0x000000ff04067210 */ /* 0x000fe20007ffe1ff */
[C---:B--2---:R-:W-:Y:S01]  /*0200*/  IMAD.WIDE.U32 R16, R0.reuse, 0x4, R14 ;  /* 0x0000000400107825 */ /* 0x044fe200078e000e */
[----:B------:R-:W-:Y:S02]  /*0210*/  IADD3.X R18, PT, PT, RZ, R7, RZ, P1, !PT ;  /* 0x00000007ff127210 */ /* 0x000fe40000ffe4ff */
[----:B------:R-:W-:-:S07]  /*0220*/  IADD3 R7, PT, PT, R0, R3, RZ ;  /* 0x0000000300077210 */ /* 0x000fce0007ffe0ff */
.L_x_1:
[----:B------:R-:W-:Y:S01]  /*0230*/  MOV R12, R29 ;  /* 0x0000001d000c7202 */ /* 0x000fe20000000f00 */
[----:B------:R-:W2:Y:S01]  /*0240*/  LDG.E R20, desc[UR4][R16.64] ;  /* 0x0000000410147981 */ /* 0x000ea2000c1e1900 */
[----:B------:R-:W-:-:S05]  /*0250*/  MOV R13, R18 ;  /* 0x00000012000d7202 */ /* 0x000fca0000000f00 */
[----:B------:R-:W2:Y:S01]  /*0260*/  LDG.E R18, desc[UR4][R12.64+-0x10] ;  /* 0xfffff0040c127981 */ /* 0x000ea2000c1e1900 */
[----:B------:R-:W-:-:S04]  /*0270*/  IMAD.WIDE.U32 R22, R7, 0x4, R14 ;  /* 0x0000000407167825 */ /* 0x000fc800078e000e */
[----:B--2---:R-:W-:-:S05]  /*0280*/  FFMA R29, R18, R20, R19 ;  /* 0x00000014121d7223 */ /* 0x004fca0000000013 */
[----:B-1----:R1:W-:Y:S04]  /*0290*/  STG.E desc[UR4][R10.64], R29 ;  /* 0x0000001d0a007986 */ /* 0x0023e8000c101904 */
[----:B------:R-:W1:Y:S04]  /*02a0*/  LDG.E R22, desc[UR4][R22.64] ;  /* 0x0000000416167981 */ /* 0x000e68000c1e1900 */
[----:B------:R-:W1:Y:S02]  /*02b0*/  LDG.E R18, desc[UR4][R12.64+-0xc] ;  /* 0xfffff4040c127981 */ /* 0x000e64000c1e1900 */
[----:B-1----:R-:W-:Y:S01]  /*02c0*/  FFMA R29, R18, R22, R29 ;  /* 0x00000016121d7223 */ /* 0x002fe2000000001d */
[----:B------:R-:W-:-:S04]  /*02d0*/  IMAD.WIDE.U32 R18, R8, 0x4, R14 ;  /* 0x0000000408127825 */ /* 0x000fc800078e000e */
[----:B------:R1:W-:Y:S04]  /*02e0*/  STG.E desc[UR4][R10.64], R29 ;  /* 0x0000001d0a007986 */ /* 0x0003e8000c101904 */
[----:B------:R-:W2:Y:S04]  /*02f0*/  LDG.E R18, desc[UR4][R18.64] ;  /* 0x0000000412127981 */ /* 0x000ea8000c1e1900 */
[----:B------:R-:W2:Y:S02]  /*0300*/  LDG.E R20, desc[UR4][R12.64+-0x8] ;  /* 0xfffff8040c147981 */ /* 0x000ea4000c1e1900 */
[----:B--2---:R-:W-:Y:S01]  /*0310*/  FFMA R19, R20, R18, R29 ;  /* 0x0000001214137223 */ /* 0x004fe2000000001d */
[----:B------:R-:W-:-:S04]  /*0320*/  IMAD.WIDE.U32 R20, R24, 0x4, R14 ;  /* 0x0000000418147825 */ /* 0x000fc800078e000e */
[----:B------:R-:W-:Y:S04]  /*0330*/  STG.E desc[UR4][R10.64], R19 ;  /* 0x000000130a007986 */ /* 0x000fe8000c101904 */
[----:B------:R-:W1:Y:S04]  /*0340*/  LDG.E R20, desc[UR4][R20.64] ;  /* 0x0000000414147981 */ /* 0x000e68000c1e1900 */
[----:B------:R-:W1:Y:S02]  /*0350*/  LDG.E R22, desc[UR4][R12.64+-0x4] ;  /* 0xfffffc040c167981 */ /* 0x000e64000c1e1900 */
[----:B-1----:R-:W-:Y:S01]  /*0360*/  FFMA R29, R22, R20, R19 ;  /* 0x00000014161d7223 */ /* 0x002fe20000000013 */
[----:B------:R-:W-:-:S04]  /*0370*/  IMAD.WIDE.U32 R22, R25, 0x4, R14 ;  /* 0x0000000419167825 */ /* 0x000fc800078e000e */
[----:B------:R1:W-:Y:S04]  /*0380*/  STG.E desc[UR4][R10.64], R29 ;  /* 0x0000001d0a007986 */ /* 0x0003e8000c101904 */
        /* <DEDUP_REMOVED lines=9> */
[----:B------:R2:W-:Y:S04]  /*0420*/  STG.E desc[UR4][R10.64], R18 ;  /* 0x000000120a007986 */ /* 0x0005e8000c101904 */
[----:B------:R-:W3:Y:S04]  /*0430*/  LDG.E R20, desc[UR4][R20.64] ;  /* 0x0000000414147981 */ /* 0x000ee8000c1e1900 */
[----:B------:R-:W3:Y:S01]  /*0440*/  LDG.E R23, desc[UR4][R12.64+0x8] ;  /* 0x000008040c177981 */ /* 0x000ee2000c1e1900 */
[----:B-1----:R-:W-:Y:S02]  /*0450*/  IADD3 R29, P1, PT, R12, 0x20, RZ ;  /* 0x000000200c1d7810 */ /* 0x002fe40007f3e0ff */
[----:B------:R-:W-:Y:S01]  /*0460*/  IADD3 R6, PT, PT, R6, 0x8, RZ ;  /* 0x0000000806067810 */ /* 0x000fe20007ffe0ff */
[----:B---3--:R-:W-:Y:S01]  /*0470*/  FFMA R21, R23, R20, R18 ;  /* 0x0000001417157223 */ /* 0x008fe20000000012 */
[----:B------:R-:W-:-:S04]  /*0480*/  IMAD.WIDE.U32 R22, R28, 0x4, R14 ;  /* 0x000000041c167825 */ /* 0x000fc800078e000e */
[----:B------:R1:W-:Y:S04]  /*0490*/  STG.E desc[UR4][R10.64], R21 ;  /* 0x000000150a007986 */ /* 0x0003e8000c101904 */
[----:B------:R-:W3:Y:S04]  /*04a0*/  LDG.E R22, desc[UR4][R22.64] ;  /* 0x0000000416167981 */ /* 0x000ee8000c1e1900 */
[----:B------:R-:W3:Y:S01]  /*04b0*/  LDG.E R19, desc[UR4][R12.64+0xc] ;  /* 0x00000c040c137981 */ /* 0x000ee2000c1e1900 */
[----:B--2---:R-:W-:Y:S01]  /*04c0*/  IMAD.X R18, RZ, RZ, R13, P1 ;  /* 0x000000ffff127224 */ /* 0x004fe200008e060d */
[----:B------:R-:W-:Y:S01]  /*04d0*/  ISETP.NE.AND P1, PT, R6, RZ, PT ;  /* 0x000000ff0600720c */ /* 0x000fe20003f25270 */
[C---:B------:R-:W-:Y:S01]  /*04e0*/  IMAD.IADD R27, R9.reuse, 0x1, R27 ;  /* 0x00000001091b7824 */ /* 0x040fe200078e021b */
[C---:B------:R-:W-:Y:S01]  /*04f0*/  IADD3 R7, PT, PT, R9.reuse, R7, RZ ;  /* 0x0000000709077210 */ /* 0x040fe20007ffe0ff */
[C---:B------:R-:W-:Y:S01]  /*0500*/  IMAD.WIDE.U32 R16, R9.reuse, 0x4, R16 ;  /* 0x0000000409107825 */ /* 0x040fe200078e0010 */
[----:B------:R-:W-:-:S02]  /*0510*/  IADD3 R8, PT, PT, R9, R8, RZ ;  /* 0x0000000809087210 */ /* 0x000fc40007ffe0ff */
[C---:B------:R-:W-:Y:S02]  /*0520*/  IADD3 R24, PT, PT, R9.reuse, R24, RZ ;  /* 0x0000001809187210 */ /* 0x040fe40007ffe0ff */
[C---:B------:R-:W-:Y:S02]  /*0530*/  IADD3 R25, PT, PT, R9.reuse, R25, RZ ;  /* 0x0000001909197210 */ /* 0x040fe40007ffe0ff */
[C---:B------:R-:W-:Y:S02]  /*0540*/  IADD3 R26, PT, PT, R9.reuse, R26, RZ ;  /* 0x0000001a091a7210 */ /* 0x040fe40007ffe0ff */
[----:B------:R-:W-:Y:S01]  /*0550*/  IADD3 R28, PT, PT, R9, R28, RZ ;  /* 0x0000001c091c7210 */ /* 0x000fe20007ffe0ff */
[----:B---3--:R-:W-:-:S05]  /*0560*/  FFMA R19, R19, R22, R21 ;  /* 0x0000001613137223 */ /* 0x008fca0000000015 */
[----:B------:R1:W-:Y:S01]  /*0570*/  STG.E desc[UR4][R10.64], R19 ;  /* 0x000000130a007986 */ /* 0x0003e2000c101904 */
[----:B------:R-:W-:Y:S05]  /*0580*/  @P1 BRA `(.L_x_1) ;  /* 0xfffffffc00281947 */ /* 0x000fea000383ffff */
.L_x_0:
[----:B------:R-:W-:Y:S05]  /*0590*/  @!P0 EXIT ;  /* 0x000000000000894d */ /* 0x000fea0003800000 */
[----:B------:R-:W-:Y:S02]  /*05a0*/  ISETP.GE.U32.AND P1, PT, R2, 0x4, PT ;  /* 0x000000040200780c */ /* 0x000fe40003f26070 */
[----:B------:R-:W-:-:S04]  /*05b0*/  LOP3.LUT R18, R3, 0x3, RZ, 0xc0, !PT ;  /* 0x0000000303127812 */ /* 0x000fc800078ec0ff */
[----:B------:R-:W-:-:S07]  /*05c0*/  ISETP.NE.AND P0, PT, R18, RZ, PT ;  /* 0x000000ff1200720c */ /* 0x000fce0003f05270 */
[----:B------:R-:W-:Y:S06]  /*05d0*/  @!P1 BRA `(.L_x_2) ;  /* 0x0000000000889947 */ /* 0x000fec0003800000 */
[----:B------:R-:W2:Y:S01]  /*05e0*/  LDC.64 R12, c[0x0][0x388] ;  /* 0x0000e200ff0c7b82 */ /* 0x000ea20000000a00 */
[----:B------:R-:W-:Y:S01]  /*05f0*/  IADD3 R9, PT, PT, R5, R4, RZ ;  /* 0x0000000405097210 */ /* 0x000fe20007ffe0ff */
[----:B------:R-:W-:-:S06]  /*0600*/  IMAD R2, R4, R3, R0 ;  /* 0x0000000304027224 */ /* 0x000fcc00078e0200 */
[----:B------:R-:W3:Y:S01]  /*0610*/  LDC.64 R6, c[0x0][0x390] ;  /* 0x0000e400ff067b82 */ /* 0x000ee20000000a00 */
[----:B--2---:R-:W-:-:S07]  /*0620*/  IMAD.WIDE.U32 R12, R9, 0x4, R12 ;  /* 0x00000004090c7825 */ /* 0x004fce00078e000c */
[----:B------:R-:W2:Y:S01]  /*0630*/  LDC.64 R8, c[0x0][0x388] ;  /* 0x0000e200ff087b82 */ /* 0x000ea20000000a00 */
[----:B------:R-:W1:Y:S01]  /*0640*/  LDG.E R12, desc[UR4][R12.64] ;  /* 0x000000040c0c7981 */ /* 0x000e62000c1e1900 */
[----:B---3--:R-:W-:-:S06]  /*0650*/  IMAD.WIDE.U32 R14, R2, 0x4, R6 ;  /* 0x00000004020e7825 */ /* 0x008fcc00078e0006 */
[----:B------:R-:W1:Y:S01]  /*0660*/  LDG.E R14, desc[UR4][R14.64] ;  /* 0x000000040e0e7981 */ /* 0x000e62000c1e1900 */
[----:B------:R-:W-:Y:S02]  /*0670*/  IADD3 R16, P1, PT, R5, R4, RZ ;  /* 0x0000000405107210 */ /* 0x000fe40007f3e0ff */
[----:B------:R-:W-:Y:S02]  /*0680*/  IADD3 R20, PT, PT, R2, R3, RZ ;  /* 0x0000000302147210 */ /* 0x000fe40007ffe0ff */
[----:B------:R-:W-:Y:S02]  /*0690*/  IADD3.X R17, PT, PT, RZ, RZ, RZ, P1, !PT ;  /* 0x000000ffff117210 */ /* 0x000fe40000ffe4ff */
[----:B--2---:R-:W-:-:S04]  /*06a0*/  LEA R8, P1, R16, R8, 0x2 ;  /* 0x0000000810087211 */ /* 0x004fc800078210ff */
[----:B------:R-:W-:Y:S01]  /*06b0*/  LEA.HI.X R9, R16, R9, R17, 0x2, P1 ;  /* 0x0000000910097211 */ /* 0x000fe200008f1411 */
[----:B------:R-:W-:-:S04]  /*06c0*/  IMAD.WIDE.U32 R16, R20, 0x4, R6 ;  /* 0x0000000414107825 */ /* 0x000fc800078e0006 */
[----:B-1----:R-:W-:-:S05]  /*06d0*/  FFMA R19, R12, R14, R19 ;  /* 0x0000000e0c137223 */ /* 0x002fca0000000013 */
[----:B------:R1:W-:Y:S04]  /*06e0*/  STG.E desc[UR4][R10.64], R19 ;  /* 0x000000130a007986 */ /* 0x0003e8000c101904 */
[----:B------:R-:W2:Y:S04]  /*06f0*/  LDG.E R16, desc[UR4][R16.64] ;  /* 0x0000000410107981 */ /* 0x000ea8000c1e1900 */
[----:B------:R-:W2:Y:S01]  /*0700*/  LDG.E R2, desc[UR4][R8.64+0x4] ;  /* 0x0000040408027981 */ /* 0x000ea2000c1e1900 */
[----:B------:R-:W-:-:S05]  /*0710*/  IADD3 R20, PT, PT, R20, R3, RZ ;  /* 0x0000000314147210 */ /* 0x000fca0007ffe0ff */
[----:B------:R-:W-:-:S04]  /*0720*/  IMAD.WIDE.U32 R12, R20, 0x4, R6 ;  /* 0x00000004140c7825 */ /* 0x000fc800078e0006 */
[----:B--2---:R-:W-:-:S05]  /*0730*/  FFMA R15, R2, R16, R19 ;  /* 0x00000010020f7223 */ /* 0x004fca0000000013 */
[----:B------:R2:W-:Y:S04]  /*0740*/  STG.E desc[UR4][R10.64], R15 ;  /* 0x0000000f0a007986 */ /* 0x0005e8000c101904 */
[----:B------:R-:W3:Y:S04]  /*0750*/  LDG.E R12, desc[UR4][R12.64] ;  /* 0x000000040c0c7981 */ /* 0x000ee8000c1e1900 */
[----:B------:R-:W3:Y:S01]  /*0760*/  LDG.E R2, desc[UR4][R8.64+0x8] ;  /* 0x0000080408027981 */ /* 0x000ee2000c1e1900 */
[----:B------:R-:W-:-:S04]  /*0770*/  IMAD.IADD R23, R20, 0x1, R3 ;  /* 0x0000000114177824 */ /* 0x000fc800078e0203 */
[----:B------:R-:W-:-:S04]  /*0780*/  IMAD.WIDE.U32 R6, R23, 0x4, R6 ;  /* 0x0000000417067825 */ /* 0x000fc800078e0006 */
[----:B---3--:R-:W-:-:S05]  /*0790*/  FFMA R21, R2, R12, R15 ;  /* 0x0000000c02157223 */ /* 0x008fca000000000f */
[----:B------:R2:W-:Y:S04]  /*07a0*/  STG.E desc[UR4][R10.64], R21 ;  /* 0x000000150a007986 */ /* 0x0005e8000c101904 */
[----:B------:R-:W1:Y:S04]  /*07b0*/  LDG.E R2, desc[UR4][R8.64+0xc] ;  /* 0x00000c0408027981 */ /* 0x000e68000c1e1900 */
[----:B------:R-:W1:Y:S01]  /*07c0*/  LDG.E R6, desc[UR4][R6.64] ;  /* 0x0000000406067981 */ /* 0x000e62000c1e1900 */
[----:B------:R-:W-:Y:S01]  /*07d0*/  IADD3 R4, PT, PT, R4, 0x4, RZ ;  /* 0x0000000404047810 */ /* 0x000fe20007ffe0ff */
[----:B-1----:R-:W-:-:S05]  /*07e0*/  FFMA R19, R2, R6, R21 ;  /* 0x0000000602137223 */ /* 0x002fca0000000015 */
[----:B------:R2:W-:Y:S02]  /*07f0*/  STG.E desc[UR4][R10.64], R19 ;  /* 0x000000130a007986 */ /* 0x0005e4000c101904 */
.L_x_2:
[----:B------:R-:W-:Y:S05]  /*0800*/  @!P0 EXIT ;  /* 0x000000000000894d */ /* 0x000fea0003800000 */
[----:B------:R-:W-:Y:S02]  /*0810*/  ISETP.NE.AND P1, PT, R18, 0x1, PT ;  /* 0x000000011200780c */ /* 0x000fe40003f25270 */
[----:B------:R-:W-:-:S04]  /*0820*/  LOP3.LUT R2, R3, 0x1, RZ, 0xc0, !PT ;  /* 0x0000000103027812 */ /* 0x000fc800078ec0ff */
[----:B------:R-:W-:-:S07]  /*0830*/  ISETP.NE.U32.AND P0, PT, R2, 0x1, PT ;  /* 0x000000010200780c */ /* 0x000fce0003f05070 */
[----:B------:R-:W-:Y:S06]  /*0840*/  @!P1 BRA `(.L_x_3) ;  /* 0x0000000000589947 */ /* 0x000fec0003800000 */
[----:B------:R-:W3:Y:S01]  /*0850*/  LDC.64 R8, c[0x0][0x388] ;  /* 0x0000e200ff087b82 */ /* 0x000ee20000000a00 */
[----:B------:R-:W-:Y:S01]  /*0860*/  IADD3 R13, PT, PT, R5, R4, RZ ;  /* 0x00000004050d7210 */ /* 0x000fe20007ffe0ff */
[----:B------:R-:W-:-:S06]  /*0870*/  IMAD R2, R4, R3, R0 ;  /* 0x0000000304027224 */ /* 0x000fcc00078e0200 */
[----:B------:R-:W2:Y:S01]  /*0880*/  LDC.64 R6, c[0x0][0x390] ;  /* 0x0000e400ff067b82 */ /* 0x000ea20000000a00 */
[----:B---3--:R-:W-:-:S07]  /*0890*/  IMAD.WIDE.U32 R12, R13, 0x4, R8 ;  /* 0x000000040d0c7825 */ /* 0x008fce00078e0008 */
[----:B------:R-:W3:Y:S01]  /*08a0*/  LDC.64 R8, c[0x0][0x388] ;  /* 0x0000e200ff087b82 */ /* 0x000ee20000000a00 */
[----:B------:R-:W4:Y:S01]  /*08b0*/  LDG.E R12, desc[UR4][R12.64] ;  /* 0x000000040c0c7981 */ /* 0x000f22000c1e1900 */
[----:B--2---:R-:W-:-:S06]  /*08c0*/  IMAD.WIDE.U32 R14, R2, 0x4, R6 ;  /* 0x00000004020e7825 */ /* 0x004fcc00078e0006 */
[----:B------:R-:W4:Y:S01]  /*08d0*/  LDG.E R14, desc[UR4][R14.64] ;  /* 0x000000040e0e7981 */ /* 0x000f22000c1e1900 */
[----:B------:R-:W-:Y:S02]  /*08e0*/  IADD3 R16, P1, PT, R5, R4, RZ ;  /* 0x0000000405107210 */ /* 0x000fe40007f3e0ff */
[----:B-1----:R-:W-:Y:S02]  /*08f0*/  IADD3 R21, PT, PT, R2, R3, RZ ;  /* 0x0000000302157210 */ /* 0x002fe40007ffe0ff */
[----:B------:R-:W-:Y:S02]  /*0900*/  IADD3.X R17, PT, PT, RZ, RZ, RZ, P1, !PT ;  /* 0x000000ffff117210 */ /* 0x000fe40000ffe4ff */
[----:B---3--:R-:W-:Y:S01]  /*0910*/  LEA R8, P1, R16, R8, 0x2 ;  /* 0x0000000810087211 */ /* 0x008fe200078210ff */
[----:B------:R-:W-:-:S03]  /*0920*/  IMAD.WIDE.U32 R6, R21, 0x4, R6 ;  /* 0x0000000415067825 */ /* 0x000fc600078e0006 */
[----:B------:R-:W-:Y:S01]  /*0930*/  LEA.HI.X R9, R16, R9, R17, 0x2, P1 ;  /* 0x0000000910097211 */ /* 0x000fe200008f1411 */
[----:B----4-:R-:W-:-:S05]  /*0940*/  FFMA R17, R12, R14, R19 ;  /* 0x0000000e0c117223 */ /* 0x010fca0000000013 */
[----:B------:R3:W-:Y:S04]  /*0950*/  STG.E desc[UR4][R10.64], R17 ;  /* 0x000000110a007986 */ /* 0x0007e8000c101904 */
[----:B------:R-:W2:Y:S04]  /*0960*/  LDG.E R8, desc[UR4][R8.64+0x4] ;  /* 0x0000040408087981 */ /* 0x000ea8000c1e1900 */
[----:B------:R-:W2:Y:S01]  /*0970*/  LDG.E R6, desc[UR4][R6.64] ;  /* 0x0000000406067981 */ /* 0x000ea2000c1e1900 */
[----:B------:R-:W-:Y:S01]  /*0980*/  IADD3 R4, PT, PT, R4, 0x2, RZ ;  /* 0x0000000204047810 */ /* 0x000fe20007ffe0ff */
[----:B--2---:R-:W-:-:S05]  /*0990*/  FFMA R19, R8, R6, R17 ;  /* 0x0000000608137223 */ /* 0x004fca0000000011 */
[----:B------:R3:W-:Y:S02]  /*09a0*/  STG.E desc[UR4][R10.64], R19 ;  /* 0x000000130a007986 */ /* 0x0007e4000c101904 */
.L_x_3:
[----:B------:R-:W-:Y:S05]  /*09b0*/  @P0 EXIT ;  /* 0x000000000000094d */ /* 0x000fea0003800000 */
[----:B------:R-:W4:Y:S01]  /*09c0*/  LDC.64 R6, c[0x0][0x388] ;  /* 0x0000e200ff067b82 */ /* 0x000f220000000a00 */
[----:B------:R-:W-:Y:S01]  /*09d0*/  IADD3 R5, PT, PT, R5, R4, RZ ;  /* 0x0000000405057210 */ /* 0x000fe20007ffe0ff */
[----:B------:R-:W-:-:S06]  /*09e0*/  IMAD R13, R4, R3, R0 ;  /* 0x00000003040d7224 */ /* 0x000fcc00078e0200 */
[----:B------:R-:W5:Y:S01]  /*09f0*/  LDC.64 R8, c[0x0][0x390] ;  /* 0x0000e400ff087b82 */ /* 0x000f620000000a00 */
[----:B----4-:R-:W-:-:S06]  /*0a00*/  IMAD.WIDE.U32 R2, R5, 0x4, R6 ;  /* 0x0000000405027825 */ /* 0x010fcc00078e0006 */
[----:B------:R-:W1:Y:S01]  /*0a10*/  LDG.E R2, desc[UR4][R2.64] ;  /* 0x0000000402027981 */ /* 0x000e62000c1e1900 */
[----:B-----5:R-:W-:-:S06]  /*0a20*/  IMAD.WIDE.U32 R4, R13, 0x4, R8 ;  /* 0x000000040d047825 */ /* 0x020fcc00078e0008 */
[----:B------:R-:W1:Y:S02]  /*0a30*/  LDG.E R4, desc[UR4][R4.64] ;  /* 0x0000000404047981 */ /* 0x000e64000c1e1900 */
[----:B-123--:R-:W-:-:S05]  /*0a40*/  FFMA R19, R2, R4, R19 ;  /* 0x0000000402137223 */ /* 0x00efca0000000013 */
[----:B------:R-:W-:Y:S01]  /*0a50*/  STG.E desc[UR4][R10.64], R19 ;  /* 0x000000130a007986 */ /* 0x000fe2000c101904 */
[----:B------:R-:W-:Y:S05]  /*0a60*/  EXIT ;  /* 0x000000000000794d */ /* 0x000fea0003800000 */
.L_x_4:
[----:B------:R-:W-:-:S00]  /*0a70*/  BRA `(.L_x_4) ;  /* 0xfffffffc00fc7947 */ /* 0x000fc0000383ffff */
[----:B------:R-:W-:-:S00]  /*0a80*/  NOP ;  /* 0x0000000000007918 */ /* 0x000fc00000000000 */
[----:B------:R-:W-:-:S00]  /*0a90*/  NOP ;  /* 0x0000000000007918 */ /* 0x000fc00000000000 */
[----:B------:R-:W-:-:S00]  /*0aa0*/  NOP ;  /* 0x0000000000007918 */ /* 0x000fc00000000000 */
[----:B------:R-:W-:-:S00]  /*0ab0*/  NOP ;  /* 0x0000000000007918 */ /* 0x000fc00000000000 */
[----:B------:R-:W-:-:S00]  /*0ac0*/  NOP ;  /* 0x0000000000007918 */ /* 0x000fc00000000000 */
[----:B------:R-:W-:-:S00]  /*0ad0*/  NOP ;  /* 0x0000000000007918 */ /* 0x000fc00000000000 */
[----:B------:R-:W-:-:S00]  /*0ae0*/  NOP ;  /* 0x0000000000007918 */ /* 0x000fc00000000000 */
[----:B------:R-:W-:-:S00]  /*0af0*/  NOP ;  /* 0x0000000000007918 */ /* 0x000fc00000000000 */
.L_x_5:


//--------------------- .nv.shared.reserved.0     --------------------------
	.section	.nv.shared.reserved.0,"aw",@nobits
	.weak		__nv_reservedSMEM_offset_0_alias
	.size		__nv_reservedSMEM_offset_0_alias, 0, 64
	.other		__nv_reservedSMEM_offset_0_alias,@"STO_CUDA_RESERVED_SHARED STV_DEFAULT"
__nv_reservedSMEM_offset_0_alias:
	.zero		0
	.zero		64


//--------------------- .nv.constant0._Z10matMulCudaPfPKfS1_i --------------------------
	.section	.nv.constant0._Z10matMulCudaPfPKfS1_i,"a",@progbits
	.sectionflags	@""
	.align	4
.nv.constant0._Z10matMulCudaPfPKfS1_i:
	.zero		924


//--------------------- SYMBOLS --------------------------

	.type		.nv.reservedSmem.offset0,@object
	.size		.nv.reservedSmem.offset0,0x4
